//
// Generated by NVIDIA NVVM Compiler
//
// Compiler Build ID: CL-36424714
// Cuda compilation tools, release 13.0, V13.0.88
// Based on NVVM 20.0.0
//

.version 9.0
.target sm_100
.address_size 64

	// .globl	_Z4dfunPi
.extern .func  (.param .b32 func_retval0) vprintf
(
	.param .b64 vprintf_param_0,
	.param .b64 vprintf_param_1
)
;
.global .align 1 .b8 $str[5] = {37, 100, 44, 32};
.global .align 1 .b8 $str$1[2] = {10};

.visible .entry _Z4dfunPi(
	.param .u64 .ptr .align 1 _Z4dfunPi_param_0
)
{
	.reg .b32 	%r<21>;
	.reg .b64 	%rd<3>;

	ld.param.u64 	%rd1, [_Z4dfunPi_param_0];
	cvta.to.global.u64 	%rd2, %rd1;
	ld.global.u32 	%r1, [%rd2];
	add.s32 	%r2, %r1, 1;
	st.global.u32 	[%rd2], %r2;
	ld.global.u32 	%r3, [%rd2+4];
	add.s32 	%r4, %r3, 1;
	st.global.u32 	[%rd2+4], %r4;
	ld.global.u32 	%r5, [%rd2+8];
	add.s32 	%r6, %r5, 1;
	st.global.u32 	[%rd2+8], %r6;
	ld.global.u32 	%r7, [%rd2+12];
	add.s32 	%r8, %r7, 1;
	st.global.u32 	[%rd2+12], %r8;
	ld.global.u32 	%r9, [%rd2+16];
	add.s32 	%r10, %r9, 1;
	st.global.u32 	[%rd2+16], %r10;
	ld.global.u32 	%r11, [%rd2+20];
	add.s32 	%r12, %r11, 1;
	st.global.u32 	[%rd2+20], %r12;
	ld.global.u32 	%r13, [%rd2+24];
	add.s32 	%r14, %r13, 1;
	st.global.u32 	[%rd2+24], %r14;
	ld.global.u32 	%r15, [%rd2+28];
	add.s32 	%r16, %r15, 1;
	st.global.u32 	[%rd2+28], %r16;
	ld.global.u32 	%r17, [%rd2+32];
	add.s32 	%r18, %r17, 1;
	st.global.u32 	[%rd2+32], %r18;
	ld.global.u32 	%r19, [%rd2+36];
	add.s32 	%r20, %r19, 1;
	st.global.u32 	[%rd2+36], %r20;
	ret;

}
	// .globl	_Z6dprintPi
.visible .entry _Z6dprintPi(
	.param .u64 .ptr .align 1 _Z6dprintPi_param_0
)
{
	.local .align 8 .b8 	__local_depot1[8];
	.reg .b64 	%SP;
	.reg .b64 	%SPL;
	.reg .b32 	%r<33>;
	.reg .b64 	%rd<9>;

	mov.u64 	%SPL, __local_depot1;
	cvta.local.u64 	%SP, %SPL;
	ld.param.u64 	%rd1, [_Z6dprintPi_param_0];
	add.u64 	%rd2, %SP, 0;
	add.u64 	%rd3, %SPL, 0;
	cvta.to.global.u64 	%rd4, %rd1;
	ld.global.u32 	%r1, [%rd4];
	st.local.u32 	[%rd3], %r1;
	mov.u64 	%rd5, $str;
	cvta.global.u64 	%rd6, %rd5;
	{ // callseq 0, 0
	.param .b64 param0;
	st.param.b64 	[param0], %rd6;
	.param .b64 param1;
	st.param.b64 	[param1], %rd2;
	.param .b32 retval0;
	call.uni (retval0), 
	vprintf, 
	(
	param0, 
	param1
	);
	ld.param.b32 	%r2, [retval0];
	} // callseq 0
	ld.global.u32 	%r4, [%rd4+4];
	st.local.u32 	[%rd3], %r4;
	{ // callseq 1, 0
	.param .b64 param0;
	st.param.b64 	[param0], %rd6;
	.param .b64 param1;
	st.param.b64 	[param1], %rd2;
	.param .b32 retval0;
	call.uni (retval0), 
	vprintf, 
	(
	param0, 
	param1
	);
	ld.param.b32 	%r5, [retval0];
	} // callseq 1
	ld.global.u32 	%r7, [%rd4+8];
	st.local.u32 	[%rd3], %r7;
	{ // callseq 2, 0
	.param .b64 param0;
	st.param.b64 	[param0], %rd6;
	.param .b64 param1;
	st.param.b64 	[param1], %rd2;
	.param .b32 retval0;
	call.uni (retval0), 
	vprintf, 
	(
	param0, 
	param1
	);
	ld.param.b32 	%r8, [retval0];
	} // callseq 2
	ld.global.u32 	%r10, [%rd4+12];
	st.local.u32 	[%rd3], %r10;
	{ // callseq 3, 0
	.param .b64 param0;
	st.param.b64 	[param0], %rd6;
	.param .b64 param1;
	st.param.b64 	[param1], %rd2;
	.param .b32 retval0;
	call.uni (retval0), 
	vprintf, 
	(
	param0, 
	param1
	);
	ld.param.b32 	%r11, [retval0];
	} // callseq 3
	ld.global.u32 	%r13, [%rd4+16];
	st.local.u32 	[%rd3], %r13;
	{ // callseq 4, 0
	.param .b64 param0;
	st.param.b64 	[param0], %rd6;
	.param .b64 param1;
	st.param.b64 	[param1], %rd2;
	.param .b32 retval0;
	call.uni (retval0), 
	vprintf, 
	(
	param0, 
	param1
	);
	ld.param.b32 	%r14, [retval0];
	} // callseq 4
	ld.global.u32 	%r16, [%rd4+20];
	st.local.u32 	[%rd3], %r16;
	{ // callseq 5, 0
	.param .b64 param0;
	st.param.b64 	[param0], %rd6;
	.param .b64 param1;
	st.param.b64 	[param1], %rd2;
	.param .b32 retval0;
	call.uni (retval0), 
	vprintf, 
	(
	param0, 
	param1
	);
	ld.param.b32 	%r17, [retval0];
	} // callseq 5
	ld.global.u32 	%r19, [%rd4+24];
	st.local.u32 	[%rd3], %r19;
	{ // callseq 6, 0
	.param .b64 param0;
	st.param.b64 	[param0], %rd6;
	.param .b64 param1;
	st.param.b64 	[param1], %rd2;
	.param .b32 retval0;
	call.uni (retval0), 
	vprintf, 
	(
	param0, 
	param1
	);
	ld.param.b32 	%r20, [retval0];
	} // callseq 6
	ld.global.u32 	%r22, [%rd4+28];
	st.local.u32 	[%rd3], %r22;
	{ // callseq 7, 0
	.param .b64 param0;
	st.param.b64 	[param0], %rd6;
	.param .b64 param1;
	st.param.b64 	[param1], %rd2;
	.param .b32 retval0;
	call.uni (retval0), 
	vprintf, 
	(
	param0, 
	param1
	);
	ld.param.b32 	%r23, [retval0];
	} // callseq 7
	ld.global.u32 	%r25, [%rd4+32];
	st.local.u32 	[%rd3], %r25;
	{ // callseq 8, 0
	.param .b64 param0;
	st.param.b64 	[param0], %rd6;
	.param .b64 param1;
	st.param.b64 	[param1], %rd2;
	.param .b32 retval0;
	call.uni (retval0), 
	vprintf, 
	(
	param0, 
	param1
	);
	ld.param.b32 	%r26, [retval0];
	} // callseq 8
	ld.global.u32 	%r28, [%rd4+36];
	st.local.u32 	[%rd3], %r28;
	{ // callseq 9, 0
	.param .b64 param0;
	st.param.b64 	[param0], %rd6;
	.param .b64 param1;
	st.param.b64 	[param1], %rd2;
	.param .b32 retval0;
	call.uni (retval0), 
	vprintf, 
	(
	param0, 
	param1
	);
	ld.param.b32 	%r29, [retval0];
	} // callseq 9
	mov.u64 	%rd7, $str$1;
	cvta.global.u64 	%rd8, %rd7;
	{ // callseq 10, 0
	.param .b64 param0;
	st.param.b64 	[param0], %rd8;
	.param .b64 param1;
	st.param.b64 	[param1], 0;
	.param .b32 retval0;
	call.uni (retval0), 
	vprintf, 
	(
	param0, 
	param1
	);
	ld.param.b32 	%r31, [retval0];
	} // callseq 10
	ret;

}


// ===== COMPILED SASS (sm_100) =====

	.target	sm_100

	.elftype	@"ET_EXEC"


//--------------------- .note.nv.tkinfo           --------------------------
	.section	.note.nv.tkinfo,"",@"SHT_NOTE"
	.sectionflags	@"SHF_NOTE_NV_TKINFO"
	.tkinfo
        /*0018*/ 	.word	0x00000002
        /*0030*/ 	.string	""
        /*0030*/ 	.string	"ptxas"
        /*0030*/ 	.string	"Cuda compilation tools, release 13.0, V13.0.88"
        /*0030*/ 	.string	"Build cuda_13.0.r13.0/compiler.36424714_0"
        /*0030*/ 	.string	"-arch sm_100 -m 64 "



//--------------------- .note.nv.cuinfo           --------------------------
	.section	.note.nv.cuinfo,"",@"SHT_NOTE"
	.sectionflags	@"SHF_NOTE_NV_CUINFO"
        /*0018*/ 	.short	0x0002
        /*001a*/ 	.short	0x0064
        /*001c*/ 	.short	0x0082
	.zero		2


//--------------------- .nv.info                  --------------------------
	.section	.nv.info,"",@"SHT_CUDA_INFO"
	.align	4


	//----- nvinfo : EIATTR_REGCOUNT
	.align		4
        /*0000*/ 	.byte	0x04, 0x2f
        /*0002*/ 	.short	(.L_3 - .L_2)
	.align		4
.L_2:
        /*0004*/ 	.word	index@(_Z4dfunPi)
        /*0008*/ 	.word	0x0000001a


	//----- nvinfo : EIATTR_FRAME_SIZE
	.align		4
.L_3:
        /*000c*/ 	.byte	0x04, 0x11
        /*000e*/ 	.short	(.L_5 - .L_4)
	.align		4
.L_4:
        /*0010*/ 	.word	index@(_Z4dfunPi)
        /*0014*/ 	.word	0x00000000


	//----- nvinfo : EIATTR_REGCOUNT
	.align		4
.L_5:
        /*0018*/ 	.byte	0x04, 0x2f
        /*001a*/ 	.short	(.L_7 - .L_6)
	.align		4
.L_6:
        /*001c*/ 	.word	index@(_Z6dprintPi)
        /*0020*/ 	.word	0x00000018


	//----- nvinfo : EIATTR_FRAME_SIZE
	.align		4
.L_7:
        /*0024*/ 	.byte	0x04, 0x11
        /*0026*/ 	.short	(.L_9 - .L_8)
	.align		4
.L_8:
        /*0028*/ 	.word	index@(_Z6dprintPi)
        /*002c*/ 	.word	0x00000008


	//----- nvinfo : EIATTR_MIN_STACK_SIZE
	.align		4
.L_9:
        /*0030*/ 	.byte	0x04, 0x12
        /*0032*/ 	.short	(.L_11 - .L_10)
	.align		4
.L_10:
        /*0034*/ 	.word	index@(_Z6dprintPi)
        /*0038*/ 	.word	0x00000008


	//----- nvinfo : EIATTR_MIN_STACK_SIZE
	.align		4
.L_11:
        /*003c*/ 	.byte	0x04, 0x12
        /*003e*/ 	.short	(.L_13 - .L_12)
	.align		4
.L_12:
        /*0040*/ 	.word	index@(_Z4dfunPi)
        /*0044*/ 	.word	0x00000000
.L_13:


//--------------------- .nv.compat                --------------------------
	.section	.nv.compat,"",@"SHT_CUDA_COMPAT_INFO"
	.align	4
        /*0000*/ 	.byte	0x02, 0x09, 0x00, 0x00, 0x02, 0x02, 0x01, 0x00, 0x02, 0x05, 0x05, 0x00, 0x03, 0x07, 0x01, 0x01
        /*0010*/ 	.byte	0x02, 0x03, 0x00, 0x00, 0x02, 0x06, 0x01, 0x00, 0x04, 0x0b, 0x08, 0x00, 0x09, 0x00, 0x00, 0x00
        /*0020*/ 	.byte	0x00, 0x00, 0x00, 0x00


//--------------------- .nv.info._Z6dprintPi      --------------------------
	.section	.nv.info._Z6dprintPi,"",@"SHT_CUDA_INFO"
	.sectionflags	@""
	.align	4


	//----- nvinfo : EIATTR_CUDA_API_VERSION
	.align		4
        /*0000*/ 	.byte	0x04, 0x37
        /*0002*/ 	.short	(.L_15 - .L_14)
.L_14:
        /*0004*/ 	.word	0x00000082


	//----- nvinfo : EIATTR_KPARAM_INFO
	.align		4
.L_15:
        /*0008*/ 	.byte	0x04, 0x17
        /*000a*/ 	.short	(.L_17 - .L_16)
.L_16:
        /*000c*/ 	.word	0x00000000
        /*0010*/ 	.short	0x0000
        /*0012*/ 	.short	0x0000
        /*0014*/ 	.byte	0x00, 0xf5, 0x21, 0x00


	//----- nvinfo : EIATTR_SPARSE_MMA_MASK
	.align		4
.L_17:
        /*0018*/ 	.byte	0x03, 0x50
        /*001a*/ 	.short	0x0000


	//----- nvinfo : EIATTR_MAXREG_COUNT
	.align		4
        /*001c*/ 	.byte	0x03, 0x1b
        /*001e*/ 	.short	0x00ff


	//----- nvinfo : EIATTR_EXTERNS
	.align		4
        /*0020*/ 	.byte	0x04, 0x0f
        /*0022*/ 	.short	(.L_19 - .L_18)


	//   ....[0]....
	.align		4
.L_18:
        /*0024*/ 	.word	index@(vprintf)


	//----- nvinfo : EIATTR_MERCURY_ISA_VERSION
	.align		4
.L_19:
        /*0028*/ 	.byte	0x03, 0x5f
        /*002a*/ 	.short	0x0101


	//----- nvinfo : EIATTR_VRC_CTA_INIT_COUNT
	.align		4
        /*002c*/ 	.byte	0x02, 0x4a
	.zero		1
	.zero		1


	//----- nvinfo : EIATTR_SYSCALL_OFFSETS
	.align		4
        /*0030*/ 	.byte	0x04, 0x46
        /*0032*/ 	.short	(.L_21 - .L_20)


	//   ....[0]....
.L_20:
        /*0034*/ 	.word	0x00000120


	//   ....[1]....
        /*0038*/ 	.word	0x000001d0


	//   ....[2]....
        /*003c*/ 	.word	0x00000280


	//   ....[3]....
        /*0040*/ 	.word	0x00000330


	//   ....[4]....
        /*0044*/ 	.word	0x000003e0


	//   ....[5]....
        /*0048*/ 	.word	0x00000490


	//   ....[6]....
        /*004c*/ 	.word	0x00000540


	//   ....[7]....
        /*0050*/ 	.word	0x000005f0


	//   ....[8]....
        /*0054*/ 	.word	0x000006a0


	//   ....[9]....
        /*0058*/ 	.word	0x00000750


	//   ....[10]....
        /*005c*/ 	.word	0x000007c0


	//----- nvinfo : EIATTR_EXIT_INSTR_OFFSETS
	.align		4
.L_21:
        /*0060*/ 	.byte	0x04, 0x1c
        /*0062*/ 	.short	(.L_23 - .L_22)


	//   ....[0]....
.L_22:
        /*0064*/ 	.word	0x000007d0


	//----- nvinfo : EIATTR_CBANK_PARAM_SIZE
	.align		4
.L_23:
        /*0068*/ 	.byte	0x03, 0x19
        /*006a*/ 	.short	0x0008


	//----- nvinfo : EIATTR_PARAM_CBANK
	.align		4
        /*006c*/ 	.byte	0x04, 0x0a
        /*006e*/ 	.short	(.L_25 - .L_24)
	.align		4
.L_24:
        /*0070*/ 	.word	index@(.nv.constant0._Z6dprintPi)
        /*0074*/ 	.short	0x0380
        /*0076*/ 	.short	0x0008


	//----- nvinfo : EIATTR_SW_WAR
	.align		4
.L_25:
        /*0078*/ 	.byte	0x04, 0x36
        /*007a*/ 	.short	(.L_27 - .L_26)
.L_26:
        /*007c*/ 	.word	0x00000008
.L_27:


//--------------------- .nv.info._Z4dfunPi        --------------------------
	.section	.nv.info._Z4dfunPi,"",@"SHT_CUDA_INFO"
	.sectionflags	@""
	.align	4


	//----- nvinfo : EIATTR_CUDA_API_VERSION
	.align		4
        /*0000*/ 	.byte	0x04, 0x37
        /*0002*/ 	.short	(.L_29 - .L_28)
.L_28:
        /*0004*/ 	.word	0x00000082


	//----- nvinfo : EIATTR_KPARAM_INFO
	.align		4
.L_29:
        /*0008*/ 	.byte	0x04, 0x17
        /*000a*/ 	.short	(.L_31 - .L_30)
.L_30:
        /*000c*/ 	.word	0x00000000
        /*0010*/ 	.short	0x0000
        /*0012*/ 	.short	0x0000
        /*0014*/ 	.byte	0x00, 0xf5, 0x21, 0x00


	//----- nvinfo : EIATTR_SPARSE_MMA_MASK
	.align		4
.L_31:
        /*0018*/ 	.byte	0x03, 0x50
        /*001a*/ 	.short	0x0000


	//----- nvinfo : EIATTR_MAXREG_COUNT
	.align		4
        /*001c*/ 	.byte	0x03, 0x1b
        /*001e*/ 	.short	0x00ff


	//----- nvinfo : EIATTR_MERCURY_ISA_VERSION
	.align		4
        /*0020*/ 	.byte	0x03, 0x5f
        /*0022*/ 	.short	0x0101


	//----- nvinfo : EIATTR_VRC_CTA_INIT_COUNT
	.align		4
        /*0024*/ 	.byte	0x02, 0x4a
	.zero		1
	.zero		1


	//----- nvinfo : EIATTR_EXIT_INSTR_OFFSETS
	.align		4
        /*0028*/ 	.byte	0x04, 0x1c
        /*002a*/ 	.short	(.L_33 - .L_32)


	//   ....[0]....
.L_32:
        /*002c*/ 	.word	0x00000210


	//----- nvinfo : EIATTR_CBANK_PARAM_SIZE
	.align		4
.L_33:
        /*0030*/ 	.byte	0x03, 0x19
        /*0032*/ 	.short	0x0008


	//----- nvinfo : EIATTR_PARAM_CBANK
	.align		4
        /*0034*/ 	.byte	0x04, 0x0a
        /*0036*/ 	.short	(.L_35 - .L_34)
	.align		4
.L_34:
        /*0038*/ 	.word	index@(.nv.constant0._Z4dfunPi)
        /*003c*/ 	.short	0x0380
        /*003e*/ 	.short	0x0008


	//----- nvinfo : EIATTR_SW_WAR
	.align		4
.L_35:
        /*0040*/ 	.byte	0x04, 0x36
        /*0042*/ 	.short	(.L_37 - .L_36)
.L_36:
        /*0044*/ 	.word	0x00000008
.L_37:


//--------------------- .nv.callgraph             --------------------------
	.section	.nv.callgraph,"",@"SHT_CUDA_CALLGRAPH"
	.align	4
	.sectionentsize	8
	.align		4
        /*0000*/ 	.word	0x00000000
	.align		4
        /*0004*/ 	.word	0xffffffff
	.align		4
        /*0008*/ 	.word	index@(_Z6dprintPi)
	.align		4
        /*000c*/ 	.word	index@(vprintf)
	.align		4
        /*0010*/ 	.word	0x00000000
	.align		4
        /*0014*/ 	.word	0xfffffffe
	.align		4
        /*0018*/ 	.word	0x00000000
	.align		4
        /*001c*/ 	.word	0xfffffffd
	.align		4
        /*0020*/ 	.word	0x00000000
	.align		4
        /*0024*/ 	.word	0xfffffffc


//--------------------- .nv.constant4             --------------------------
	.section	.nv.constant4,"a",@progbits
	.align	8
	.align		8
.nv.constant4:
        /*0000*/ 	.dword	vprintf
	.align		8
        /*0008*/ 	.dword	$str
	.align		8
        /*0010*/ 	.dword	$str$1


//--------------------- .text._Z6dprintPi         --------------------------
	.section	.text._Z6dprintPi,"ax",@progbits
	.align	128
        .global         _Z6dprintPi
        .type           _Z6dprintPi,@function
        .size           _Z6dprintPi,(.L_x_13 - _Z6dprintPi)
        .other          _Z6dprintPi,@"STO_CUDA_ENTRY STV_DEFAULT"
_Z6dprintPi:
.text._Z6dprintPi:
[----:B------:R-:W0:Y:S08]  /*0000*/  LDC R1, c[0x0][0x37c] ;  /* 0x0000df00ff017b82 */ /* 0x000e300000000800 */
[----:B------:R-:W1:Y:S01]  /*0010*/  LDC.64 R6, c[0x0][0x380] ;  /* 0x0000e000ff067b82 */ /* 0x000e620000000a00 */
[----:B------:R-:W1:Y:S01]  /*0020*/  LDCU.64 UR36, c[0x0][0x358] ;  /* 0x00006b00ff2477ac */ /* 0x000e620008000a00 */
[----:B0-----:R-:W-:Y:S01]  /*0030*/  VIADD R1, R1, 0xfffffff8 ;  /* 0xfffffff801017836 */ /* 0x001fe20000000000 */
[----:B------:R-:W0:Y:S01]  /*0040*/  LDCU UR4, c[0x0][0x2f8] ;  /* 0x00005f00ff0477ac */ /* 0x000e220008000800 */
[----:B------:R-:W-:Y:S01]  /*0050*/  MOV R2, 0x0 ;  /* 0x0000000000027802 */ /* 0x000fe20000000f00 */
[----:B------:R-:W2:Y:S01]  /*0060*/  LDCU UR5, c[0x0][0x2fc] ;  /* 0x00005f80ff0577ac */ /* 0x000ea20008000800 */
[----:B------:R-:W3:Y:S01]  /*0070*/  LDCU.64 UR6, c[0x4][0x8] ;  /* 0x01000100ff0677ac */ /* 0x000ee20008000a00 */
[----:B-1----:R1:W4:Y:S01]  /*0080*/  LDG.E R0, desc[UR36][R6.64] ;  /* 0x0000002406007981 */ /* 0x002322000c1e1900 */
[----:B------:R0:W4:Y:S02]  /*0090*/  LDC.64 R8, c[0x4][R2] ;  /* 0x0100000002087b82 */ /* 0x0001240000000a00 */
[----:B0-----:R-:W-:-:S05]  /*00a0*/  IADD3 R16, P0, PT, R1, UR4, RZ ;  /* 0x0000000401107c10 */ /* 0x001fca000ff1e0ff */
[----:B--2---:R-:W-:Y:S01]  /*00b0*/  IMAD.X R17, RZ, RZ, UR5, P0 ;  /* 0x00000005ff117e24 */ /* 0x004fe200080e06ff */
[----:B---3--:R-:W-:Y:S01]  /*00c0*/  MOV R4, UR6 ;  /* 0x0000000600047c02 */ /* 0x008fe20008000f00 */
[----:B------:R-:W-:Y:S02]  /*00d0*/  IMAD.U32 R5, RZ, RZ, UR7 ;  /* 0x00000007ff057e24 */ /* 0x000fe4000f8e00ff */
[----:B-1----:R-:W-:Y:S01]  /*00e0*/  IMAD.MOV.U32 R6, RZ, RZ, R16 ;  /* 0x000000ffff067224 */ /* 0x002fe200078e0010 */
[----:B------:R-:W-:Y:S01]  /*00f0*/  MOV R7, R17 ;  /* 0x0000001100077202 */ /* 0x000fe20000000f00 */
[----:B----4-:R0:W-:Y:S06]  /*0100*/  STL [R1], R0 ;  /* 0x0000000001007387 */ /* 0x0101ec0000100800 */
[----:B------:R-:W-:-:S07]  /*0110*/  LEPC R20, `(.L_x_0) ;  /* 0x000000001014794e */ /* 0x000fce0000000000 */
[----:B0-----:R-:W-:Y:S05]  /*0120*/  CALL.ABS.NOINC R8 ;  /* 0x0000000008007343 */ /* 0x001fea0003c00000 */
.L_x_0:
[----:B------:R-:W0:Y:S01]  /*0130*/  LDC.64 R8, c[0x0][0x380] ;  /* 0x0000e000ff087b82 */ /* 0x000e220000000a00 */
[----:B------:R-:W1:Y:S01]  /*0140*/  LDCU.64 UR4, c[0x4][0x8] ;  /* 0x01000100ff0477ac */ /* 0x000e620008000a00 */
[----:B0-----:R-:W2:Y:S06]  /*0150*/  LDG.E R0, desc[UR36][R8.64+0x4] ;  /* 0x0000042408007981 */ /* 0x001eac000c1e1900 */
[----:B------:R0:W3:Y:S01]  /*0160*/  LDC.64 R10, c[0x4][R2] ;  /* 0x01000000020a7b82 */ /* 0x0000e20000000a00 */
[----:B-1----:R-:W-:Y:S01]  /*0170*/  IMAD.U32 R4, RZ, RZ, UR4 ;  /* 0x00000004ff047e24 */ /* 0x002fe2000f8e00ff */
[----:B------:R-:W-:Y:S01]  /*0180*/  MOV R6, R16 ;  /* 0x0000001000067202 */ /* 0x000fe20000000f00 */
[----:B------:R-:W-:-:S02]  /*0190*/  IMAD.U32 R5, RZ, RZ, UR5 ;  /* 0x00000005ff057e24 */ /* 0x000fc4000f8e00ff */
[----:B------:R-:W-:Y:S01]  /*01a0*/  IMAD.MOV.U32 R7, RZ, RZ, R17 ;  /* 0x000000ffff077224 */ /* 0x000fe200078e0011 */
[----:B--23--:R0:W-:Y:S06]  /*01b0*/  STL [R1], R0 ;  /* 0x0000000001007387 */ /* 0x00c1ec0000100800 */
[----:B------:R-:W-:-:S07]  /*01c0*/  LEPC R20, `(.L_x_1) ;  /* 0x000000001014794e */ /* 0x000fce0000000000 */
[----:B0-----:R-:W-:Y:S05]  /*01d0*/  CALL.ABS.NOINC R10 ;  /* 0x000000000a007343 */ /* 0x001fea0003c00000 */
.L_x_1:
[----:B------:R-:W0:Y:S01]  /*01e0*/  LDC.64 R8, c[0x0][0x380] ;  /* 0x0000e000ff087b82 */ /* 0x000e220000000a00 */
[----:B------:R-:W1:Y:S01]  /*01f0*/  LDCU.64 UR4, c[0x4][0x8] ;  /* 0x01000100ff0477ac */ /* 0x000e620008000a00 */
[----:B0-----:R-:W2:Y:S06]  /*0200*/  LDG.E R0, desc[UR36][R8.64+0x8] ;  /* 0x0000082408007981 */ /* 0x001eac000c1e1900 */
[----:B------:R0:W3:Y:S01]  /*0210*/  LDC.64 R10, c[0x4][R2] ;  /* 0x01000000020a7b82 */ /* 0x0000e20000000a00 */
[----:B-1----:R-:W-:Y:S01]  /*0220*/  IMAD.U32 R4, RZ, RZ, UR4 ;  /* 0x00000004ff047e24 */ /* 0x002fe2000f8e00ff */
[----:B------:R-:W-:Y:S01]  /*0230*/  MOV R5, UR5 ;  /* 0x0000000500057c02 */ /* 0x000fe20008000f00 */
[----:B------:R-:W-:-:S02]  /*0240*/  IMAD.MOV.U32 R6, RZ, RZ, R16 ;  /* 0x000000ffff067224 */ /* 0x000fc400078e0010 */
[----:B------:R-:W-:Y:S01]  /*0250*/  IMAD.MOV.U32 R7, RZ, RZ, R17 ;  /* 0x000000ffff077224 */ /* 0x000fe200078e0011 */
[----:B--23--:R0:W-:Y:S06]  /*0260*/  STL [R1], R0 ;  /* 0x0000000001007387 */ /* 0x00c1ec0000100800 */
[----:B------:R-:W-:-:S07]  /*0270*/  LEPC R20, `(.L_x_2) ;  /* 0x000000001014794e */ /* 0x000fce0000000000 */
[----:B0-----:R-:W-:Y:S05]  /*0280*/  CALL.ABS.NOINC R10 ;  /* 0x000000000a007343 */ /* 0x001fea0003c00000 */
.L_x_2:
[----:B------:R-:W0:Y:S01]  /*0290*/  LDC.64 R8, c[0x0][0x380] ;  /* 0x0000e000ff087b82 */ /* 0x000e220000000a00 */
[----:B------:R-:W1:Y:S01]  /*02a0*/  LDCU.64 UR4, c[0x4][0x8] ;  /* 0x01000100ff0477ac */ /* 0x000e620008000a00 */
[----:B0-----:R-:W2:Y:S06]  /*02b0*/  LDG.E R0, desc[UR36][R8.64+0xc] ;  /* 0x00000c2408007981 */ /* 0x001eac000c1e1900 */
[----:B------:R0:W3:Y:S01]  /*02c0*/  LDC.64 R10, c[0x4][R2] ;  /* 0x01000000020a7b82 */ /* 0x0000e20000000a00 */
[----:B-1----:R-:W-:Y:S01]  /*02d0*/  MOV R4, UR4 ;  /* 0x0000000400047c02 */ /* 0x002fe20008000f00 */
[----:B------:R-:W-:Y:S01]  /*02e0*/  IMAD.U32 R5, RZ, RZ, UR5 ;  /* 0x00000005ff057e24 */ /* 0x000fe2000f8e00ff */
[----:B------:R-:W-:Y:S01]  /*02f0*/  MOV R7, R17 ;  /* 0x0000001100077202 */ /* 0x000fe20000000f00 */
[----:B------:R-:W-:Y:S01]  /*0300*/  IMAD.MOV.U32 R6, RZ, RZ, R16 ;  /* 0x000000ffff067224 */ /* 0x000fe200078e0010 */
[----:B--23--:R0:W-:Y:S06]  /*0310*/  STL [R1], R0 ;  /* 0x0000000001007387 */ /* 0x00c1ec0000100800 */
[----:B------:R-:W-:-:S07]  /*0320*/  LEPC R20, `(.L_x_3) ;  /* 0x000000001014794e */ /* 0x000fce0000000000 */
[----:B0-----:R-:W-:Y:S05]  /*0330*/  CALL.ABS.NOINC R10 ;  /* 0x000000000a007343 */ /* 0x001fea0003c00000 */
.L_x_3:
        /* <DEDUP_REMOVED lines=11> */
.L_x_4:
        /* <DEDUP_REMOVED lines=11> */
.L_x_5:
        /* <DEDUP_REMOVED lines=11> */
.L_x_6:
        /* <DEDUP_REMOVED lines=11> */
.L_x_7:
[----:B------:R-:W0:Y:S01]  /*0600*/  LDC.64 R8, c[0x0][0x380] ;  /* 0x0000e000ff087b82 */ /* 0x000e220000000a00 */
[----:B------:R-:W1:Y:S01]  /*0610*/  LDCU.64 UR4, c[0x4][0x8] ;  /* 0x01000100ff0477ac */ /* 0x000e620008000a00 */
[----:B0-----:R-:W2:Y:S06]  /*0620*/  LDG.E R0, desc[UR36][R8.64+0x20] ;  /* 0x0000202408007981 */ /* 0x001eac000c1e1900 */
[----:B------:R0:W3:Y:S01]  /*0630*/  LDC.64 R10, c[0x4][R2] ;  /* 0x01000000020a7b82 */ /* 0x0000e20000000a00 */
[----:B-1----:R-:W-:Y:S01]  /*0640*/  IMAD.U32 R4, RZ, RZ, UR4 ;  /* 0x00000004ff047e24 */ /* 0x002fe2000f8e00ff */
[----:B------:R-:W-:Y:S01]  /*0650*/  MOV R5, UR5 ;  /* 0x0000000500057c02 */ /* 0x000fe20008000f00 */
[----:B------:R-:W-:Y:S01]  /*0660*/  IMAD.MOV.U32 R6, RZ, RZ, R16 ;  /* 0x000000ffff067224 */ /* 0x000fe200078e0010 */
[----:B------:R-:W-:Y:S01]  /*0670*/  MOV R7, R17 ;  /* 0x0000001100077202 */ /* 0x000fe20000000f00 */
[----:B--23--:R0:W-:Y:S06]  /*0680*/  STL [R1], R0 ;  /* 0x0000000001007387 */ /* 0x00c1ec0000100800 */
[----:B------:R-:W-:-:S07]  /*0690*/  LEPC R20, `(.L_x_8) ;  /* 0x000000001014794e */ /* 0x000fce0000000000 */
[----:B0-----:R-:W-:Y:S05]  /*06a0*/  CALL.ABS.NOINC R10 ;  /* 0x000000000a007343 */ /* 0x001fea0003c00000 */
.L_x_8:
        /* <DEDUP_REMOVED lines=11> */
.L_x_9:
[----:B------:R-:W0:Y:S01]  /*0760*/  LDC.64 R2, c[0x4][R2] ;  /* 0x0100000002027b82 */ /* 0x000e220000000a00 */
[----:B------:R-:W1:Y:S01]  /*0770*/  LDCU.64 UR4, c[0x4][0x10] ;  /* 0x01000200ff0477ac */ /* 0x000e620008000a00 */
[----:B------:R-:W-:Y:S01]  /*0780*/  CS2R R6, SRZ ;  /* 0x0000000000067805 */ /* 0x000fe2000001ff00 */
[----:B-1----:R-:W-:Y:S01]  /*0790*/  IMAD.U32 R4, RZ, RZ, UR4 ;  /* 0x00000004ff047e24 */ /* 0x002fe2000f8e00ff */
[----:B------:R-:W-:-:S07]  /*07a0*/  MOV R5, UR5 ;  /* 0x0000000500057c02 */ /* 0x000fce0008000f00 */
[----:B------:R-:W-:-:S07]  /*07b0*/  LEPC R20, `(.L_x_10) ;  /* 0x000000001014794e */ /* 0x000fce0000000000 */
[----:B0-----:R-:W-:Y:S05]  /*07c0*/  CALL.ABS.NOINC R2 ;  /* 0x0000000002007343 */ /* 0x001fea0003c00000 */
.L_x_10:
[----:B------:R-:W-:Y:S05]  /*07d0*/  EXIT ;  /* 0x000000000000794d */ /* 0x000fea0003800000 */
.L_x_11:
[----:B------:R-:W-:-:S00]  /*07e0*/  BRA `(.L_x_11) ;  /* 0xfffffffc00fc7947 */ /* 0x000fc0000383ffff */
[----:B------:R-:W-:-:S00]  /*07f0*/  NOP ;  /* 0x0000000000007918 */ /* 0x000fc00000000000 */
        /* <DEDUP_REMOVED lines=8> */
.L_x_13:


//--------------------- .text._Z4dfunPi           --------------------------
	.section	.text._Z4dfunPi,"ax",@progbits
	.align	128
        .global         _Z4dfunPi
        .type           _Z4dfunPi,@function
        .size           _Z4dfunPi,(.L_x_14 - _Z4dfunPi)
        .other          _Z4dfunPi,@"STO_CUDA_ENTRY STV_DEFAULT"
_Z4dfunPi:
.text._Z4dfunPi:
[----:B------:R-:W-:Y:S08]  /*0000*/  LDC R1, c[0x0][0x37c] ;  /* 0x0000df00ff017b82 */ /* 0x000ff00000000800 */
[----:B------:R-:W0:Y:S01]  /*0010*/  LDC.64 R2, c[0x0][0x380] ;  /* 0x0000e000ff027b82 */ /* 0x000e220000000a00 */
[----:B------:R-:W0:Y:S02]  /*0020*/  LDCU.64 UR4, c[0x0][0x358] ;  /* 0x00006b00ff0477ac */ /* 0x000e240008000a00 */
[----:B0-----:R-:W2:Y:S04]  /*0030*/  LDG.E R0, desc[UR4][R2.64] ;  /* 0x0000000402007981 */ /* 0x001ea8000c1e1900 */
[----:B------:R-:W3:Y:S04]  /*0040*/  LDG.E R4, desc[UR4][R2.64+0x4] ;  /* 0x0000040402047981 */ /* 0x000ee8000c1e1900 */
[----:B------:R-:W4:Y:S04]  /*0050*/  LDG.E R6, desc[UR4][R2.64+0x8] ;  /* 0x0000080402067981 */ /* 0x000f28000c1e1900 */
[----:B------:R-:W5:Y:S04]  /*0060*/  LDG.E R8, desc[UR4][R2.64+0xc] ;  /* 0x00000c0402087981 */ /* 0x000f68000c1e1900 */
[----:B------:R-:W5:Y:S04]  /*0070*/  LDG.E R10, desc[UR4][R2.64+0x10] ;  /* 0x00001004020a7981 */ /* 0x000f68000c1e1900 */
[----:B------:R-:W5:Y:S04]  /*0080*/  LDG.E R12, desc[UR4][R2.64+0x14] ;  /* 0x00001404020c7981 */ /* 0x000f68000c1e1900 */
[----:B------:R-:W5:Y:S04]  /*0090*/  LDG.E R14, desc[UR4][R2.64+0x18] ;  /* 0x00001804020e7981 */ /* 0x000f68000c1e1900 */
[----:B------:R-:W5:Y:S04]  /*00a0*/  LDG.E R16, desc[UR4][R2.64+0x1c] ;  /* 0x00001c0402107981 */ /* 0x000f68000c1e1900 */
[----:B------:R-:W5:Y:S04]  /*00b0*/  LDG.E R18, desc[UR4][R2.64+0x20] ;  /* 0x0000200402127981 */ /* 0x000f68000c1e1900 */
[----:B------:R-:W5:Y:S01]  /*00c0*/  LDG.E R20, desc[UR4][R2.64+0x24] ;  /* 0x0000240402147981 */ /* 0x000f62000c1e1900 */
[----:B--2---:R-:W-:-:S02]  /*00d0*/  VIADD R5, R0, 0x1 ;  /* 0x0000000100057836 */ /* 0x004fc40000000000 */
[----:B---3--:R-:W-:-:S03]  /*00e0*/  VIADD R7, R4, 0x1 ;  /* 0x0000000104077836 */ /* 0x008fc60000000000 */
[----:B------:R-:W-:Y:S01]  /*00f0*/  STG.E desc[UR4][R2.64], R5 ;  /* 0x0000000502007986 */ /* 0x000fe2000c101904 */
[----:B----4-:R-:W-:-:S03]  /*0100*/  IADD3 R9, PT, PT, R6, 0x1, RZ ;  /* 0x0000000106097810 */ /* 0x010fc60007ffe0ff */
[----:B------:R-:W-:Y:S01]  /*0110*/  STG.E desc[UR4][R2.64+0x4], R7 ;  /* 0x0000040702007986 */ /* 0x000fe2000c101904 */
[----:B-----5:R-:W-:-:S03]  /*0120*/  VIADD R11, R8, 0x1 ;  /* 0x00000001080b7836 */ /* 0x020fc60000000000 */
[----:B------:R-:W-:Y:S01]  /*0130*/  STG.E desc[UR4][R2.64+0x8], R9 ;  /* 0x0000080902007986 */ /* 0x000fe2000c101904 */
[----:B------:R-:W-:-:S03]  /*0140*/  IADD3 R13, PT, PT, R10, 0x1, RZ ;  /* 0x000000010a0d7810 */ /* 0x000fc60007ffe0ff */
[----:B------:R-:W-:Y:S01]  /*0150*/  STG.E desc[UR4][R2.64+0xc], R11 ;  /* 0x00000c0b02007986 */ /* 0x000fe2000c101904 */
[----:B------:R-:W-:-:S03]  /*0160*/  VIADD R15, R12, 0x1 ;  /* 0x000000010c0f7836 */ /* 0x000fc60000000000 */
[----:B------:R-:W-:Y:S01]  /*0170*/  STG.E desc[UR4][R2.64+0x10], R13 ;  /* 0x0000100d02007986 */ /* 0x000fe2000c101904 */
[----:B------:R-:W-:-:S03]  /*0180*/  IADD3 R17, PT, PT, R14, 0x1, RZ ;  /* 0x000000010e117810 */ /* 0x000fc60007ffe0ff */
[----:B------:R-:W-:Y:S01]  /*0190*/  STG.E desc[UR4][R2.64+0x14], R15 ;  /* 0x0000140f02007986 */ /* 0x000fe2000c101904 */
[----:B------:R-:W-:-:S03]  /*01a0*/  VIADD R19, R16, 0x1 ;  /* 0x0000000110137836 */ /* 0x000fc60000000000 */
[----:B------:R-:W-:Y:S01]  /*01b0*/  STG.E desc[UR4][R2.64+0x18], R17 ;  /* 0x0000181102007986 */ /* 0x000fe2000c101904 */
[----:B------:R-:W-:-:S03]  /*01c0*/  IADD3 R21, PT, PT, R18, 0x1, RZ ;  /* 0x0000000112157810 */ /* 0x000fc60007ffe0ff */
[----:B------:R-:W-:Y:S01]  /*01d0*/  STG.E desc[UR4][R2.64+0x1c], R19 ;  /* 0x00001c1302007986 */ /* 0x000fe2000c101904 */
[----:B------:R-:W-:-:S03]  /*01e0*/  IADD3 R23, PT, PT, R20, 0x1, RZ ;  /* 0x0000000114177810 */ /* 0x000fc60007ffe0ff */
[----:B------:R-:W-:Y:S04]  /*01f0*/  STG.E desc[UR4][R2.64+0x20], R21 ;  /* 0x0000201502007986 */ /* 0x000fe8000c101904 */
[----:B------:R-:W-:Y:S01]  /*0200*/  STG.E desc[UR4][R2.64+0x24], R23 ;  /* 0x0000241702007986 */ /* 0x000fe2000c101904 */
[----:B------:R-:W-:Y:S05]  /*0210*/  EXIT ;  /* 0x000000000000794d */ /* 0x000fea0003800000 */
.L_x_12:
        /* <DEDUP_REMOVED lines=14> */
.L_x_14:


//--------------------- .nv.global.init           --------------------------
	.section	.nv.global.init,"aw",@progbits
.nv.global.init:
	.type		$str$1,@object
	.size		$str$1,($str - $str$1)
$str$1:
        /*0000*/ 	.byte	0x0a, 0x00
	.type		$str,@object
	.size		$str,(.L_0 - $str)
$str:
        /*0002*/ 	.byte	0x25, 0x64, 0x2c, 0x20, 0x00
.L_0:


//--------------------- .nv.shared.reserved.0     --------------------------
	.section	.nv.shared.reserved.0,"aw",@nobits
	.weak		__nv_reservedSMEM_offset_0_alias
	.size		__nv_reservedSMEM_offset_0_alias, 0, 64
	.other		__nv_reservedSMEM_offset_0_alias,@"STO_CUDA_RESERVED_SHARED STV_DEFAULT"
__nv_reservedSMEM_offset_0_alias:
	.zero		0
	.zero		64


//--------------------- .nv.constant0._Z6dprintPi --------------------------
	.section	.nv.constant0._Z6dprintPi,"a",@progbits
	.sectionflags	@""
	.align	4
.nv.constant0._Z6dprintPi:
	.zero		904


//--------------------- .nv.constant0._Z4dfunPi   --------------------------
	.section	.nv.constant0._Z4dfunPi,"a",@progbits
	.sectionflags	@""
	.align	4
.nv.constant0._Z4dfunPi:
	.zero		904


//--------------------- SYMBOLS --------------------------

	.type		.nv.reservedSmem.offset0,@object
	.size		.nv.reservedSmem.offset0,0x4
	.type		vprintf,@function
